	.headerflags	@"EF_CUDA_TEXMODE_UNIFIED EF_CUDA_64BIT_ADDRESS EF_CUDA_ACCELERATORS EF_CUDA_SM90 EF_CUDA_VIRTUAL_SM(EF_CUDA_SM90)"
	.elftype	@"ET_EXEC"


//--------------------- .nv.info                  --------------------------
	.section	.nv.info,"",@"SHT_CUDA_INFO"
	.align	4


	//----- nvinfo : EIATTR_REGCOUNT
	.align		4
        /*0000*/ 	.byte	0x04, 0x2f
        /*0002*/ 	.short	(.L_1 - .L_0)
	.align		4
.L_0:
        /*0004*/ 	.word	index@(triton_poi_fused_max_pool2d_with_indices_7)
        /*0008*/ 	.word	0x00000010


	//----- nvinfo : EIATTR_MIN_STACK_SIZE
	.align		4
.L_1:
        /*000c*/ 	.byte	0x04, 0x12
        /*000e*/ 	.short	(.L_3 - .L_2)
	.align		4
.L_2:
        /*0010*/ 	.word	index@(triton_poi_fused_max_pool2d_with_indices_7)
        /*0014*/ 	.word	0x00000000


	//----- nvinfo : EIATTR_FRAME_SIZE
	.align		4
.L_3:
        /*0018*/ 	.byte	0x04, 0x11
        /*001a*/ 	.short	(.L_5 - .L_4)
	.align		4
.L_4:
        /*001c*/ 	.word	index@(triton_poi_fused_max_pool2d_with_indices_7)
        /*0020*/ 	.word	0x00000000


	//----- nvinfo : EIATTR_MIN_STACK_SIZE
	.align		4
.L_5:
        /*0024*/ 	.byte	0x04, 0x12
        /*0026*/ 	.short	(.L_7 - .L_6)
	.align		4
.L_6:
        /*0028*/ 	.word	index@(triton_poi_fused_max_pool2d_with_indices_7)
        /*002c*/ 	.word	0x00000000
.L_7:


//--------------------- .nv.info.triton_poi_fused_max_pool2d_with_indices_7 --------------------------
	.section	.nv.info.triton_poi_fused_max_pool2d_with_indices_7,"",@"SHT_CUDA_INFO"
	.sectionflags	@""
	.align	4


	//----- nvinfo : EIATTR_CUDA_API_VERSION
	.align		4
        /*0000*/ 	.byte	0x04, 0x37
        /*0002*/ 	.short	(.L_9 - .L_8)
.L_8:
        /*0004*/ 	.word	0x0000007c


	//----- nvinfo : EIATTR_KPARAM_INFO
	.align		4
.L_9:
        /*0008*/ 	.byte	0x04, 0x17
        /*000a*/ 	.short	(.L_11 - .L_10)
.L_10:
        /*000c*/ 	.word	0x00000000
        /*0010*/ 	.short	0x0003
        /*0012*/ 	.short	0x0018
        /*0014*/ 	.byte	0x00, 0xf0, 0x11, 0x00


	//----- nvinfo : EIATTR_KPARAM_INFO
	.align		4
.L_11:
        /*0018*/ 	.byte	0x04, 0x17
        /*001a*/ 	.short	(.L_13 - .L_12)
.L_12:
        /*001c*/ 	.word	0x00000000
        /*0020*/ 	.short	0x0002
        /*0022*/ 	.short	0x0010
        /*0024*/ 	.byte	0x00, 0xf4, 0x21, 0x00


	//----- nvinfo : EIATTR_KPARAM_INFO
	.align		4
.L_13:
        /*0028*/ 	.byte	0x04, 0x17
        /*002a*/ 	.short	(.L_15 - .L_14)
.L_14:
        /*002c*/ 	.word	0x00000000
        /*0030*/ 	.short	0x0001
        /*0032*/ 	.short	0x0008
        /*0034*/ 	.byte	0x00, 0xf4, 0x21, 0x00


	//----- nvinfo : EIATTR_KPARAM_INFO
	.align		4
.L_15:
        /*0038*/ 	.byte	0x04, 0x17
        /*003a*/ 	.short	(.L_17 - .L_16)
.L_16:
        /*003c*/ 	.word	0x00000000
        /*0040*/ 	.short	0x0000
        /*0042*/ 	.short	0x0000
        /*0044*/ 	.byte	0x00, 0xf4, 0x21, 0x00


	//----- nvinfo : EIATTR_SPARSE_MMA_MASK
	.align		4
.L_17:
        /*0048*/ 	.byte	0x03, 0x50
        /*004a*/ 	.short	0x0000


	//----- nvinfo : EIATTR_MAXREG_COUNT
	.align		4
        /*004c*/ 	.byte	0x03, 0x1b
        /*004e*/ 	.short	0x00ff


	//----- nvinfo : EIATTR_EXIT_INSTR_OFFSETS
	.align		4
        /*0050*/ 	.byte	0x04, 0x1c
        /*0052*/ 	.short	(.L_19 - .L_18)


	//   ....[0]....
.L_18:
        /*0054*/ 	.word	0x00000410


	//----- nvinfo : EIATTR_REQNTID
	.align		4
.L_19:
        /*0058*/ 	.byte	0x04, 0x10
        /*005a*/ 	.short	(.L_21 - .L_20)
.L_20:
        /*005c*/ 	.word	0x00000080
        /*0060*/ 	.word	0x00000001
        /*0064*/ 	.word	0x00000001


	//----- nvinfo : EIATTR_CBANK_PARAM_SIZE
	.align		4
.L_21:
        /*0068*/ 	.byte	0x03, 0x19
        /*006a*/ 	.short	0x001c


	//----- nvinfo : EIATTR_PARAM_CBANK
	.align		4
        /*006c*/ 	.byte	0x04, 0x0a
        /*006e*/ 	.short	(.L_23 - .L_22)
	.align		4
.L_22:
        /*0070*/ 	.word	index@(.nv.constant0.triton_poi_fused_max_pool2d_with_indices_7)
        /*0074*/ 	.short	0x0210
        /*0076*/ 	.short	0x001c


	//----- nvinfo : EIATTR_SW_WAR
	.align		4
.L_23:
        /*0078*/ 	.byte	0x04, 0x36
        /*007a*/ 	.short	(.L_25 - .L_24)
.L_24:
        /*007c*/ 	.word	0x00000008
.L_25:


//--------------------- .nv.callgraph             --------------------------
	.section	.nv.callgraph,"",@"SHT_CUDA_CALLGRAPH"
	.align	4
	.sectionentsize	8
	.align		4
        /*0000*/ 	.word	0x00000000
	.align		4
        /*0004*/ 	.word	0xffffffff
	.align		4
        /*0008*/ 	.word	0x00000000
	.align		4
        /*000c*/ 	.word	0xfffffffe
	.align		4
        /*0010*/ 	.word	0x00000000
	.align		4
        /*0014*/ 	.word	0xfffffffd
	.align		4
        /*0018*/ 	.word	0x00000000
	.align		4
        /*001c*/ 	.word	0xfffffffc


//--------------------- .text.triton_poi_fused_max_pool2d_with_indices_7 --------------------------
	.section	.text.triton_poi_fused_max_pool2d_with_indices_7,"ax",@progbits
	.align	128
        .global         triton_poi_fused_max_pool2d_with_indices_7
        .type           triton_poi_fused_max_pool2d_with_indices_7,@function
        .size           triton_poi_fused_max_pool2d_with_indices_7,(.L_x_1 - triton_poi_fused_max_pool2d_with_indices_7)
        .other          triton_poi_fused_max_pool2d_with_indices_7,@"STO_CUDA_ENTRY STV_DEFAULT"
triton_poi_fused_max_pool2d_with_indices_7:
.text.triton_poi_fused_max_pool2d_with_indices_7:
[----:B------:R-:W-:Y:S01]  /*0000*/  LDC R1, c[0x0][0x28] ;  /* 0x00000a00ff017b82 */ /* 0x000fe20000000800 */
[----:B------:R-:W1:Y:S01]  /*0010*/  S2R R0, SR_TID.X ;  /* 0x0000000000007919 */ /* 0x000e620000002100 */
[----:B------:R-:W-:Y:S01]  /*0020*/  ULDC.64 UR4, c[0x0][0x208] ;  /* 0x0000820000047ab9 */ /* 0x000fe20000000a00 */
[----:B------:R-:W-:Y:S01]  /*0030*/  ULDC.64 UR6, c[0x0][0x220] ;  /* 0x0000880000067ab9 */ /* 0x000fe20000000a00 */
[----:B------:R-:W2:Y:S01]  /*0040*/  S2R R3, SR_CTAID.X ;  /* 0x0000000000037919 */ /* 0x000ea20000002500 */
[----:B-1----:R-:W-:Y:S01]  /*0050*/  IMAD.SHL.U32 R0, R0, 0x2, RZ ;  /* 0x0000000200007824 */ /* 0x002fe200078e00ff */
[----:B--2---:R-:W-:-:S04]  /*0060*/  SHF.R.S32.HI R5, RZ, 0x17, R3 ;  /* 0x00000017ff057819 */ /* 0x004fc80000011403 */
[----:B------:R-:W-:Y:S02]  /*0070*/  LOP3.LUT R0, R0, 0xfe, RZ, 0xc0, !PT ;  /* 0x000000fe00007812 */ /* 0x000fe400078ec0ff */
[----:B------:R-:W-:-:S03]  /*0080*/  SGXT R5, R5, 0x1 ;  /* 0x000000010505781a */ /* 0x000fc60000000200 */
[----:B------:R-:W-:-:S05]  /*0090*/  IMAD R0, R3, 0x100, R0 ;  /* 0x0000010003007824 */ /* 0x000fca00078e0200 */
[----:B------:R-:W-:Y:S02]  /*00a0*/  SHF.R.S32.HI R3, RZ, 0x1f, R0 ;  /* 0x0000001fff037819 */ /* 0x000fe40000011400 */
[-C--:B------:R-:W-:Y:S02]  /*00b0*/  LEA.HI R6, R5, R0.reuse, RZ, 0xa ;  /* 0x0000000005067211 */ /* 0x080fe400078f50ff */
[----:B------:R-:W-:Y:S02]  /*00c0*/  LEA.HI R4, R3, R0, RZ, 0x6 ;  /* 0x0000000003047211 */ /* 0x000fe400078f30ff */
[----:B------:R-:W1:Y:S01]  /*00d0*/  LDC.64 R2, c[0x0][0x210] ;  /* 0x00008400ff027b82 */ /* 0x000e620000000a00 */
[----:B------:R-:W-:Y:S01]  /*00e0*/  IMAD.SHL.U32 R7, R6, 0x4, RZ ;  /* 0x0000000406077824 */ /* 0x000fe200078e00ff */
[----:B------:R-:W-:-:S04]  /*00f0*/  SHF.R.S32.HI R5, RZ, 0x6, R4 ;  /* 0x00000006ff057819 */ /* 0x000fc80000011404 */
[----:B------:R-:W-:Y:S02]  /*0100*/  LEA.HI R6, R5, R5, RZ, 0x4 ;  /* 0x0000000505067211 */ /* 0x000fe400078f20ff */
[----:B------:R-:W-:Y:S02]  /*0110*/  LOP3.LUT R8, R7, 0xfffff000, RZ, 0xc0, !PT ;  /* 0xfffff00007087812 */ /* 0x000fe400078ec0ff */
[----:B------:R-:W-:Y:S02]  /*0120*/  LOP3.LUT R7, R4, 0xffffffc0, RZ, 0xc0, !PT ;  /* 0xffffffc004077812 */ /* 0x000fe400078ec0ff */
[----:B------:R-:W-:Y:S02]  /*0130*/  LOP3.LUT R6, R6, 0x1fffff0, RZ, 0xc0, !PT ;  /* 0x01fffff006067812 */ /* 0x000fe400078ec0ff */
[----:B------:R-:W-:-:S03]  /*0140*/  IADD3 R7, R8, R0, -R7 ;  /* 0x0000000008077210 */ /* 0x000fc60007ffe807 */
[----:B------:R-:W-:-:S04]  /*0150*/  IMAD.IADD R6, R5, 0x1, -R6 ;  /* 0x0000000105067824 */ /* 0x000fc800078e0a06 */
[----:B------:R-:W-:-:S04]  /*0160*/  IMAD R11, R6, 0x80, R7 ;  /* 0x00000080060b7824 */ /* 0x000fc800078e0207 */
[C---:B------:R-:W-:Y:S02]  /*0170*/  VIADD R9, R11.reuse, 0x40 ;  /* 0x000000400b097836 */ /* 0x040fe40000000000 */
[----:B-1----:R-:W-:-:S04]  /*0180*/  IMAD.WIDE R6, R11, 0x4, R2 ;  /* 0x000000040b067825 */ /* 0x002fc800078e0202 */
[--C-:B------:R-:W-:Y:S02]  /*0190*/  IMAD.WIDE R8, R9, 0x4, R2.reuse ;  /* 0x0000000409087825 */ /* 0x100fe400078e0202 */
[----:B------:R-:W2:Y:S02]  /*01a0*/  LDG.E.64 R6, desc[UR4][R6.64] ;  /* 0x0000000406067981 */ /* 0x000ea4000c1e1b00 */
[----:B------:R-:W-:Y:S02]  /*01b0*/  VIADD R5, R11, 0x800 ;  /* 0x000008000b057836 */ /* 0x000fe40000000000 */
[----:B------:R1:W2:Y:S02]  /*01c0*/  LDG.E.64 R12, desc[UR4][R8.64] ;  /* 0x00000004080c7981 */ /* 0x0002a4000c1e1b00 */
[----:B------:R-:W-:-:S04]  /*01d0*/  IMAD.WIDE R4, R5, 0x4, R2 ;  /* 0x0000000405047825 */ /* 0x000fc800078e0202 */
[----:B------:R-:W-:Y:S02]  /*01e0*/  VIADD R11, R11, 0x840 ;  /* 0x000008400b0b7836 */ /* 0x000fe40000000000 */
[----:B------:R-:W3:Y:S02]  /*01f0*/  LDG.E.64 R4, desc[UR4][R4.64] ;  /* 0x0000000404047981 */ /* 0x000ee4000c1e1b00 */
[----:B------:R-:W-:Y:S01]  /*0200*/  IMAD.WIDE R2, R11, 0x4, R2 ;  /* 0x000000040b027825 */ /* 0x000fe200078e0202 */
[----:B-1----:R-:W1:Y:S05]  /*0210*/  LDC.64 R8, c[0x0][0x218] ;  /* 0x00008600ff087b82 */ /* 0x002e6a0000000a00 */
[----:B------:R-:W4:Y:S01]  /*0220*/  LDG.E.64 R2, desc[UR4][R2.64] ;  /* 0x0000000402027981 */ /* 0x000f22000c1e1b00 */
[----:B--2---:R-:W-:-:S02]  /*0230*/  FSETP.GT.AND P4, PT, R13, R7, PT ;  /* 0x000000070d00720b */ /* 0x004fc40003f84000 */
[----:B------:R-:W-:Y:S02]  /*0240*/  FSETP.GT.AND P3, PT, R12, R6, PT ;  /* 0x000000060c00720b */ /* 0x000fe40003f64000 */
[----:B------:R-:W-:Y:S02]  /*0250*/  FSETP.NAN.AND P0, PT, R13, R13, PT ;  /* 0x0000000d0d00720b */ /* 0x000fe40003f08000 */
[----:B---3--:R-:W-:Y:S02]  /*0260*/  FSETP.NAN.AND P6, PT, R5, R5, PT ;  /* 0x000000050500720b */ /* 0x008fe40003fc8000 */
[----:B------:R-:W-:Y:S02]  /*0270*/  FSETP.NAN.AND P5, PT, R4, R4, PT ;  /* 0x000000040400720b */ /* 0x000fe40003fa8000 */
[----:B------:R-:W-:-:S03]  /*0280*/  FSETP.NAN.AND P1, PT, R12, R12, PT ;  /* 0x0000000c0c00720b */ /* 0x000fc60003f28000 */
[----:B------:R-:W-:Y:S02]  /*0290*/  @!P4 SEL R13, R13, R7, P0 ;  /* 0x000000070d0dc207 */ /* 0x000fe40000000000 */
[----:B------:R-:W-:Y:S02]  /*02a0*/  @!P3 SEL R12, R12, R6, P1 ;  /* 0x000000060c0cb207 */ /* 0x000fe40000800000 */
[----:B------:R-:W-:Y:S02]  /*02b0*/  FSETP.GEU.AND P0, PT, R13, R5, PT ;  /* 0x000000050d00720b */ /* 0x000fe40003f0e000 */
[----:B----4-:R-:W-:Y:S02]  /*02c0*/  FSETP.NAN.AND P1, PT, R2, R2, PT ;  /* 0x000000020200720b */ /* 0x010fe40003f28000 */
[----:B------:R-:W-:Y:S02]  /*02d0*/  FSETP.GEU.AND P2, PT, R12, R4, PT ;  /* 0x000000040c00720b */ /* 0x000fe40003f4e000 */
[----:B------:R-:W-:-:S02]  /*02e0*/  @!P6 SEL R5, R5, R13, !P0 ;  /* 0x0000000d0505e207 */ /* 0x000fc40004000000 */
[----:B------:R-:W-:Y:S02]  /*02f0*/  FSETP.NAN.AND P6, PT, R3, R3, PT ;  /* 0x000000030300720b */ /* 0x000fe40003fc8000 */
[----:B------:R-:W-:Y:S02]  /*0300*/  SEL R7, RZ, 0x1, !P4 ;  /* 0x00000001ff077807 */ /* 0x000fe40006000000 */
[----:B------:R-:W-:Y:S02]  /*0310*/  @!P5 SEL R4, R4, R12, !P2 ;  /* 0x0000000c0404d207 */ /* 0x000fe40005000000 */
[----:B------:R-:W-:Y:S02]  /*0320*/  SEL R6, RZ, 0x1, !P3 ;  /* 0x00000001ff067807 */ /* 0x000fe40005800000 */
[----:B------:R-:W-:Y:S02]  /*0330*/  SEL R7, R7, 0x2, P0 ;  /* 0x0000000207077807 */ /* 0x000fe40000000000 */
[----:B------:R-:W-:-:S02]  /*0340*/  FSETP.GEU.AND P3, PT, R4, R2, PT ;  /* 0x000000020400720b */ /* 0x000fc40003f6e000 */
[----:B------:R-:W-:Y:S02]  /*0350*/  SEL R10, R6, 0x2, P2 ;  /* 0x00000002060a7807 */ /* 0x000fe40001000000 */
[----:B------:R-:W-:Y:S02]  /*0360*/  FSETP.GEU.AND P0, PT, R5, R3, PT ;  /* 0x000000030500720b */ /* 0x000fe40003f0e000 */
[----:B------:R-:W-:Y:S02]  /*0370*/  @!P1 SEL R2, R2, R4, !P3 ;  /* 0x0000000402029207 */ /* 0x000fe40005800000 */
[----:B------:R-:W-:Y:S02]  /*0380*/  SEL R10, R10, 0x3, P3 ;  /* 0x000000030a0a7807 */ /* 0x000fe40001800000 */
[----:B------:R-:W-:Y:S02]  /*0390*/  SEL R11, R7, 0x3, P0 ;  /* 0x00000003070b7807 */ /* 0x000fe40000000000 */
[----:B------:R-:W-:-:S02]  /*03a0*/  IADD3 R6, P1, R0, UR6, RZ ;  /* 0x0000000600067c10 */ /* 0x000fc4000ff3e0ff */
[----:B------:R-:W-:Y:S01]  /*03b0*/  @!P6 SEL R3, R3, R5, !P0 ;  /* 0x000000050303e207 */ /* 0x000fe20004000000 */
[C---:B-1----:R-:W-:Y:S01]  /*03c0*/  IMAD.WIDE R4, R0.reuse, 0x4, R8 ;  /* 0x0000000400047825 */ /* 0x042fe200078e0208 */
[----:B------:R-:W-:-:S03]  /*03d0*/  LEA.HI.X.SX32 R7, R0, UR7, 0x1, P1 ;  /* 0x0000000700077c11 */ /* 0x000fc600088f0eff */
[----:B------:R-:W-:Y:S01]  /*03e0*/  IMAD R11, R11, 0x100, R10 ;  /* 0x000001000b0b7824 */ /* 0x000fe200078e020a */
[----:B------:R-:W-:Y:S04]  /*03f0*/  STG.E.64 desc[UR4][R4.64], R2 ;  /* 0x0000000204007986 */ /* 0x000fe8000c101b04 */
[----:B------:R-:W-:Y:S01]  /*0400*/  STG.E.U16 desc[UR4][R6.64], R11 ;  /* 0x0000000b06007986 */ /* 0x000fe2000c101504 */
[----:B------:R-:W-:Y:S05]  /*0410*/  EXIT ;  /* 0x000000000000794d */ /* 0x000fea0003800000 */
.L_x_0:
[----:B------:R-:W-:-:S00]  /*0420*/  BRA `(.L_x_0) ;  /* 0xfffffffc00fc7947 */ /* 0x000fc0000383ffff */
[----:B------:R-:W-:-:S00]  /*0430*/  NOP ;  /* 0x0000000000007918 */ /* 0x000fc00000000000 */
        /* <DEDUP_REMOVED lines=12> */
.L_x_1:


//--------------------- .nv.constant0.triton_poi_fused_max_pool2d_with_indices_7 --------------------------
	.section	.nv.constant0.triton_poi_fused_max_pool2d_with_indices_7,"a",@progbits
	.sectionflags	@""
	.align	4
.nv.constant0.triton_poi_fused_max_pool2d_with_indices_7:
	.zero		556
